//
// Generated by NVIDIA NVVM Compiler
//
// Compiler Build ID: CL-36424714
// Cuda compilation tools, release 13.0, V13.0.88
// Based on NVVM 20.0.0
//

.version 9.0
.target sm_100
.address_size 64

	// .globl	_Z12histo_kernelPcjPj
// _ZZ12histo_kernelPcjPjE7histo_s has been demoted

.visible .entry _Z12histo_kernelPcjPj(
	.param .u64 .ptr .align 1 _Z12histo_kernelPcjPj_param_0,
	.param .u32 _Z12histo_kernelPcjPj_param_1,
	.param .u64 .ptr .align 1 _Z12histo_kernelPcjPj_param_2
)
{
	.reg .pred 	%p<9>;
	.reg .b16 	%rs<4>;
	.reg .b32 	%r<40>;
	.reg .b64 	%rd<13>;
	// demoted variable
	.shared .align 4 .b8 _ZZ12histo_kernelPcjPjE7histo_s[28];
	ld.param.u64 	%rd6, [_Z12histo_kernelPcjPj_param_0];
	ld.param.u32 	%r21, [_Z12histo_kernelPcjPj_param_1];
	ld.param.u64 	%rd7, [_Z12histo_kernelPcjPj_param_2];
	mov.u32 	%r39, %tid.x;
	setp.gt.u32 	%p1, %r39, 6;
	@%p1 bra 	$L__BB0_3;
	mov.u32 	%r2, %ntid.x;
	shl.b32 	%r22, %r39, 2;
	mov.u32 	%r23, _ZZ12histo_kernelPcjPjE7histo_s;
	add.s32 	%r35, %r23, %r22;
	shl.b32 	%r4, %r2, 2;
	mov.u32 	%r36, %r39;
$L__BB0_2:
	mov.b32 	%r24, 0;
	st.shared.u32 	[%r35], %r24;
	add.s32 	%r36, %r36, %r2;
	add.s32 	%r35, %r35, %r4;
	setp.lt.u32 	%p2, %r36, 7;
	@%p2 bra 	$L__BB0_2;
$L__BB0_3:
	bar.sync 	0;
	mov.u32 	%r25, %ctaid.x;
	mov.u32 	%r9, %ntid.x;
	mad.lo.s32 	%r37, %r25, %r9, %r39;
	setp.ge.u32 	%p3, %r37, %r21;
	@%p3 bra 	$L__BB0_8;
	mov.u32 	%r26, %nctaid.x;
	mul.lo.s32 	%r11, %r9, %r26;
	cvta.to.global.u64 	%rd1, %rd6;
$L__BB0_5:
	cvt.u64.u32 	%rd8, %r37;
	add.s64 	%rd9, %rd1, %rd8;
	ld.global.u8 	%rs2, [%rd9];
	add.s16 	%rs1, %rs2, -97;
	and.b16  	%rs3, %rs1, 255;
	setp.gt.u16 	%p4, %rs3, 25;
	@%p4 bra 	$L__BB0_7;
	cvt.u32.u16 	%r27, %rs1;
	and.b32  	%r28, %r27, 252;
	mov.u32 	%r29, _ZZ12histo_kernelPcjPjE7histo_s;
	add.s32 	%r30, %r29, %r28;
	atom.shared.add.u32 	%r31, [%r30], 1;
$L__BB0_7:
	add.s32 	%r37, %r37, %r11;
	setp.lt.u32 	%p5, %r37, %r21;
	@%p5 bra 	$L__BB0_5;
$L__BB0_8:
	setp.gt.u32 	%p6, %r39, 6;
	bar.sync 	0;
	@%p6 bra 	$L__BB0_13;
	mul.wide.u32 	%rd10, %r39, 4;
	cvta.to.global.u64 	%rd11, %rd7;
	add.s64 	%rd12, %rd11, %rd10;
	mul.wide.u32 	%rd3, %r9, 4;
	shl.b32 	%r32, %r39, 2;
	mov.u32 	%r33, _ZZ12histo_kernelPcjPjE7histo_s;
	add.s32 	%r38, %r33, %r32;
	shl.b32 	%r15, %r9, 2;
$L__BB0_10:
	ld.shared.u32 	%r18, [%r38];
	setp.eq.s32 	%p7, %r18, 0;
	@%p7 bra 	$L__BB0_12;
	atom.global.add.u32 	%r34, [%rd12], %r18;
$L__BB0_12:
	add.s32 	%r39, %r39, %r9;
	add.s64 	%rd12, %rd12, %rd3;
	add.s32 	%r38, %r38, %r15;
	setp.lt.u32 	%p8, %r39, 7;
	@%p8 bra 	$L__BB0_10;
$L__BB0_13:
	ret;

}


// ===== COMPILED SASS (sm_100) =====

	.target	sm_100

	.elftype	@"ET_EXEC"


//--------------------- .note.nv.tkinfo           --------------------------
	.section	.note.nv.tkinfo,"",@"SHT_NOTE"
	.sectionflags	@"SHF_NOTE_NV_TKINFO"
	.tkinfo
        /*0018*/ 	.word	0x00000002
        /*0030*/ 	.string	""
        /*0030*/ 	.string	"ptxas"
        /*0030*/ 	.string	"Cuda compilation tools, release 13.0, V13.0.88"
        /*0030*/ 	.string	"Build cuda_13.0.r13.0/compiler.36424714_0"
        /*0030*/ 	.string	"-arch sm_100 -m 64 "



//--------------------- .note.nv.cuinfo           --------------------------
	.section	.note.nv.cuinfo,"",@"SHT_NOTE"
	.sectionflags	@"SHF_NOTE_NV_CUINFO"
        /*0018*/ 	.short	0x0002
        /*001a*/ 	.short	0x0064
        /*001c*/ 	.short	0x0082
	.zero		2


//--------------------- .nv.info                  --------------------------
	.section	.nv.info,"",@"SHT_CUDA_INFO"
	.align	4


	//----- nvinfo : EIATTR_REGCOUNT
	.align		4
        /*0000*/ 	.byte	0x04, 0x2f
        /*0002*/ 	.short	(.L_1 - .L_0)
	.align		4
.L_0:
        /*0004*/ 	.word	index@(_Z12histo_kernelPcjPj)
        /*0008*/ 	.word	0x0000000b


	//----- nvinfo : EIATTR_FRAME_SIZE
	.align		4
.L_1:
        /*000c*/ 	.byte	0x04, 0x11
        /*000e*/ 	.short	(.L_3 - .L_2)
	.align		4
.L_2:
        /*0010*/ 	.word	index@(_Z12histo_kernelPcjPj)
        /*0014*/ 	.word	0x00000000


	//----- nvinfo : EIATTR_MIN_STACK_SIZE
	.align		4
.L_3:
        /*0018*/ 	.byte	0x04, 0x12
        /*001a*/ 	.short	(.L_5 - .L_4)
	.align		4
.L_4:
        /*001c*/ 	.word	index@(_Z12histo_kernelPcjPj)
        /*0020*/ 	.word	0x00000000
.L_5:


//--------------------- .nv.compat                --------------------------
	.section	.nv.compat,"",@"SHT_CUDA_COMPAT_INFO"
	.align	4
        /*0000*/ 	.byte	0x02, 0x09, 0x00, 0x00, 0x02, 0x02, 0x01, 0x00, 0x02, 0x05, 0x05, 0x00, 0x03, 0x07, 0x01, 0x01
        /*0010*/ 	.byte	0x02, 0x03, 0x00, 0x00, 0x02, 0x06, 0x01, 0x00, 0x04, 0x0b, 0x08, 0x00, 0x09, 0x00, 0x00, 0x00
        /*0020*/ 	.byte	0x00, 0x00, 0x00, 0x00


//--------------------- .nv.info._Z12histo_kernelPcjPj --------------------------
	.section	.nv.info._Z12histo_kernelPcjPj,"",@"SHT_CUDA_INFO"
	.sectionflags	@""
	.align	4


	//----- nvinfo : EIATTR_CUDA_API_VERSION
	.align		4
        /*0000*/ 	.byte	0x04, 0x37
        /*0002*/ 	.short	(.L_7 - .L_6)
.L_6:
        /*0004*/ 	.word	0x00000082


	//----- nvinfo : EIATTR_KPARAM_INFO
	.align		4
.L_7:
        /*0008*/ 	.byte	0x04, 0x17
        /*000a*/ 	.short	(.L_9 - .L_8)
.L_8:
        /*000c*/ 	.word	0x00000000
        /*0010*/ 	.short	0x0002
        /*0012*/ 	.short	0x0010
        /*0014*/ 	.byte	0x00, 0xf5, 0x21, 0x00


	//----- nvinfo : EIATTR_KPARAM_INFO
	.align		4
.L_9:
        /*0018*/ 	.byte	0x04, 0x17
        /*001a*/ 	.short	(.L_11 - .L_10)
.L_10:
        /*001c*/ 	.word	0x00000000
        /*0020*/ 	.short	0x0001
        /*0022*/ 	.short	0x0008
        /*0024*/ 	.byte	0x00, 0xf0, 0x11, 0x00


	//----- nvinfo : EIATTR_KPARAM_INFO
	.align		4
.L_11:
        /*0028*/ 	.byte	0x04, 0x17
        /*002a*/ 	.short	(.L_13 - .L_12)
.L_12:
        /*002c*/ 	.word	0x00000000
        /*0030*/ 	.short	0x0000
        /*0032*/ 	.short	0x0000
        /*0034*/ 	.byte	0x00, 0xf5, 0x21, 0x00


	//----- nvinfo : EIATTR_SPARSE_MMA_MASK
	.align		4
.L_13:
        /*0038*/ 	.byte	0x03, 0x50
        /*003a*/ 	.short	0x0000


	//----- nvinfo : EIATTR_MAXREG_COUNT
	.align		4
        /*003c*/ 	.byte	0x03, 0x1b
        /*003e*/ 	.short	0x00ff


	//----- nvinfo : EIATTR_NUM_BARRIERS
	.align		4
        /*0040*/ 	.byte	0x02, 0x4c
        /*0042*/ 	.byte	0x01
	.zero		1


	//----- nvinfo : EIATTR_MERCURY_ISA_VERSION
	.align		4
        /*0044*/ 	.byte	0x03, 0x5f
        /*0046*/ 	.short	0x0101


	//----- nvinfo : EIATTR_VRC_CTA_INIT_COUNT
	.align		4
        /*0048*/ 	.byte	0x02, 0x4a
	.zero		1
	.zero		1


	//----- nvinfo : EIATTR_EXIT_INSTR_OFFSETS
	.align		4
        /*004c*/ 	.byte	0x04, 0x1c
        /*004e*/ 	.short	(.L_15 - .L_14)


	//   ....[0]....
.L_14:
        /*0050*/ 	.word	0x00000320


	//   ....[1]....
        /*0054*/ 	.word	0x00000440


	//----- nvinfo : EIATTR_CRS_STACK_SIZE
	.align		4
.L_15:
        /*0058*/ 	.byte	0x04, 0x1e
        /*005a*/ 	.short	(.L_17 - .L_16)
.L_16:
        /*005c*/ 	.word	0x00000000


	//----- nvinfo : EIATTR_CBANK_PARAM_SIZE
	.align		4
.L_17:
        /*0060*/ 	.byte	0x03, 0x19
        /*0062*/ 	.short	0x0018


	//----- nvinfo : EIATTR_PARAM_CBANK
	.align		4
        /*0064*/ 	.byte	0x04, 0x0a
        /*0066*/ 	.short	(.L_19 - .L_18)
	.align		4
.L_18:
        /*0068*/ 	.word	index@(.nv.constant0._Z12histo_kernelPcjPj)
        /*006c*/ 	.short	0x0380
        /*006e*/ 	.short	0x0018


	//----- nvinfo : EIATTR_SW_WAR
	.align		4
.L_19:
        /*0070*/ 	.byte	0x04, 0x36
        /*0072*/ 	.short	(.L_21 - .L_20)
.L_20:
        /*0074*/ 	.word	0x00000008
.L_21:


//--------------------- .nv.callgraph             --------------------------
	.section	.nv.callgraph,"",@"SHT_CUDA_CALLGRAPH"
	.align	4
	.sectionentsize	8
	.align		4
        /*0000*/ 	.word	0x00000000
	.align		4
        /*0004*/ 	.word	0xffffffff
	.align		4
        /*0008*/ 	.word	0x00000000
	.align		4
        /*000c*/ 	.word	0xfffffffe
	.align		4
        /*0010*/ 	.word	0x00000000
	.align		4
        /*0014*/ 	.word	0xfffffffd
	.align		4
        /*0018*/ 	.word	0x00000000
	.align		4
        /*001c*/ 	.word	0xfffffffc


//--------------------- .text._Z12histo_kernelPcjPj --------------------------
	.section	.text._Z12histo_kernelPcjPj,"ax",@progbits
	.align	128
        .global         _Z12histo_kernelPcjPj
        .type           _Z12histo_kernelPcjPj,@function
        .size           _Z12histo_kernelPcjPj,(.L_x_12 - _Z12histo_kernelPcjPj)
        .other          _Z12histo_kernelPcjPj,@"STO_CUDA_ENTRY STV_DEFAULT"
_Z12histo_kernelPcjPj:
.text._Z12histo_kernelPcjPj:
[----:B------:R-:W-:Y:S01]  /*0000*/  LDC R1, c[0x0][0x37c] ;  /* 0x0000df00ff017b82 */ /* 0x000fe20000000800 */
[----:B------:R-:W0:Y:S01]  /*0010*/  S2R R5, SR_TID.X ;  /* 0x0000000000057919 */ /* 0x000e220000002100 */
[----:B------:R-:W-:Y:S01]  /*0020*/  BSSY.RECONVERGENT B0, `(.L_x_0) ;  /* 0x000000e000007945 */ /* 0x000fe20003800200 */
[----:B0-----:R-:W-:-:S13]  /*0030*/  ISETP.GT.U32.AND P0, PT, R5, 0x6, PT ;  /* 0x000000060500780c */ /* 0x001fda0003f04070 */
[----:B------:R-:W-:Y:S05]  /*0040*/  @P0 BRA `(.L_x_1) ;  /* 0x00000000002c0947 */ /* 0x000fea0003800000 */
[----:B------:R-:W0:Y:S01]  /*0050*/  S2UR UR5, SR_CgaCtaId ;  /* 0x00000000000579c3 */ /* 0x000e220000008800 */
[----:B------:R-:W-:Y:S01]  /*0060*/  UMOV UR4, 0x400 ;  /* 0x0000040000047882 */ /* 0x000fe20000000000 */
[----:B------:R-:W-:-:S06]  /*0070*/  IMAD.MOV.U32 R2, RZ, RZ, R5 ;  /* 0x000000ffff027224 */ /* 0x000fcc00078e0005 */
[----:B------:R-:W1:Y:S01]  /*0080*/  LDC R3, c[0x0][0x360] ;  /* 0x0000d800ff037b82 */ /* 0x000e620000000800 */
[----:B0-----:R-:W-:-:S06]  /*0090*/  ULEA UR4, UR5, UR4, 0x18 ;  /* 0x0000000405047291 */ /* 0x001fcc000f8ec0ff */
[----:B------:R-:W-:-:S07]  /*00a0*/  LEA R0, R5, UR4, 0x2 ;  /* 0x0000000405007c11 */ /* 0x000fce000f8e10ff */
.L_x_2:
[C---:B-1----:R-:W-:Y:S01]  /*00b0*/  IMAD.IADD R2, R3.reuse, 0x1, R2 ;  /* 0x0000000103027824 */ /* 0x042fe200078e0202 */
[----:B------:R0:W-:Y:S04]  /*00c0*/  STS [R0], RZ ;  /* 0x000000ff00007388 */ /* 0x0001e80000000800 */
[----:B------:R-:W-:Y:S01]  /*00d0*/  ISETP.GE.U32.AND P0, PT, R2, 0x7, PT ;  /* 0x000000070200780c */ /* 0x000fe20003f06070 */
[----:B0-----:R-:W-:-:S12]  /*00e0*/  IMAD R0, R3, 0x4, R0 ;  /* 0x0000000403007824 */ /* 0x001fd800078e0200 */
[----:B------:R-:W-:Y:S05]  /*00f0*/  @!P0 BRA `(.L_x_2) ;  /* 0xfffffffc00ec8947 */ /* 0x000fea000383ffff */
.L_x_1:
[----:B------:R-:W-:Y:S05]  /*0100*/  BSYNC.RECONVERGENT B0 ;  /* 0x0000000000007941 */ /* 0x000fea0003800200 */
.L_x_0:
[----:B------:R-:W0:Y:S01]  /*0110*/  S2UR UR4, SR_CTAID.X ;  /* 0x00000000000479c3 */ /* 0x000e220000002500 */
[----:B------:R-:W1:Y:S01]  /*0120*/  LDCU UR5, c[0x0][0x388] ;  /* 0x00007100ff0577ac */ /* 0x000e620008000800 */
[----:B------:R-:W-:Y:S01]  /*0130*/  BSSY.RECONVERGENT B0, `(.L_x_3) ;  /* 0x000001c000007945 */ /* 0x000fe20003800200 */
[----:B------:R-:W2:Y:S05]  /*0140*/  LDCU.64 UR6, c[0x0][0x358] ;  /* 0x00006b00ff0677ac */ /* 0x000eaa0008000a00 */
[----:B------:R-:W0:Y:S01]  /*0150*/  LDC R6, c[0x0][0x360] ;  /* 0x0000d800ff067b82 */ /* 0x000e220000000800 */
[----:B------:R-:W3:Y:S01]  /*0160*/  LDCU UR10, c[0x0][0x388] ;  /* 0x00007100ff0a77ac */ /* 0x000ee20008000800 */
[----:B------:R-:W4:Y:S01]  /*0170*/  LDCU.64 UR8, c[0x0][0x380] ;  /* 0x00007000ff0877ac */ /* 0x000f220008000a00 */
[----:B0-----:R-:W-:-:S05]  /*0180*/  IMAD R0, R6, UR4, R5 ;  /* 0x0000000406007c24 */ /* 0x001fca000f8e0205 */
[----:B------:R-:W-:Y:S01]  /*0190*/  BAR.SYNC.DEFER_BLOCKING 0x0 ;  /* 0x0000000000007b1d */ /* 0x000fe20000010000 */
[----:B-1----:R-:W-:-:S13]  /*01a0*/  ISETP.GE.U32.AND P0, PT, R0, UR5, PT ;  /* 0x0000000500007c0c */ /* 0x002fda000bf06070 */
[----:B--234-:R-:W-:Y:S05]  /*01b0*/  @P0 BRA `(.L_x_4) ;  /* 0x00000000004c0947 */ /* 0x01cfea0003800000 */
[----:B------:R-:W0:Y:S02]  /*01c0*/  LDCU UR4, c[0x0][0x370] ;  /* 0x00006e00ff0477ac */ /* 0x000e240008000800 */
[----:B0-----:R-:W-:-:S07]  /*01d0*/  IMAD R7, R6, UR4, RZ ;  /* 0x0000000406077c24 */ /* 0x001fce000f8e02ff */
.L_x_7:
[----:B0-----:R-:W-:-:S05]  /*01e0*/  IADD3 R2, P0, PT, R0, UR8, RZ ;  /* 0x0000000800027c10 */ /* 0x001fca000ff1e0ff */
[----:B------:R-:W-:-:S05]  /*01f0*/  IMAD.X R3, RZ, RZ, UR9, P0 ;  /* 0x00000009ff037e24 */ /* 0x000fca00080e06ff */
[----:B------:R-:W2:Y:S01]  /*0200*/  LDG.E.U8 R2, desc[UR6][R2.64] ;  /* 0x0000000602027981 */ /* 0x000ea2000c1e1100 */
[----:B------:R-:W-:Y:S01]  /*0210*/  IMAD.IADD R0, R7, 0x1, R0 ;  /* 0x0000000107007824 */ /* 0x000fe200078e0200 */
[----:B------:R-:W-:Y:S04]  /*0220*/  BSSY.RECONVERGENT B1, `(.L_x_5) ;  /* 0x000000b000017945 */ /* 0x000fe80003800200 */
[----:B------:R-:W-:Y:S01]  /*0230*/  ISETP.GE.U32.AND P1, PT, R0, UR10, PT ;  /* 0x0000000a00007c0c */ /* 0x000fe2000bf26070 */
[----:B--2---:R-:W-:-:S05]  /*0240*/  VIADD R8, R2, 0xffffff9f ;  /* 0xffffff9f02087836 */ /* 0x004fca0000000000 */
[----:B------:R-:W-:-:S04]  /*0250*/  LOP3.LUT R4, R8, 0xff, RZ, 0xc0, !PT ;  /* 0x000000ff08047812 */ /* 0x000fc800078ec0ff */
[----:B------:R-:W-:-:S13]  /*0260*/  ISETP.GT.U32.AND P0, PT, R4, 0x19, PT ;  /* 0x000000190400780c */ /* 0x000fda0003f04070 */
[----:B------:R-:W-:Y:S05]  /*0270*/  @P0 BRA `(.L_x_6) ;  /* 0x0000000000140947 */ /* 0x000fea0003800000 */
[----:B------:R-:W0:Y:S01]  /*0280*/  S2UR UR5, SR_CgaCtaId ;  /* 0x00000000000579c3 */ /* 0x000e220000008800 */
[----:B------:R-:W-:Y:S01]  /*0290*/  UMOV UR4, 0x400 ;  /* 0x0000040000047882 */ /* 0x000fe20000000000 */
[----:B------:R-:W-:Y:S01]  /*02a0*/  LOP3.LUT R2, R8, 0xfc, RZ, 0xc0, !PT ;  /* 0x000000fc08027812 */ /* 0x000fe200078ec0ff */
[----:B0-----:R-:W-:-:S09]  /*02b0*/  ULEA UR4, UR5, UR4, 0x18 ;  /* 0x0000000405047291 */ /* 0x001fd2000f8ec0ff */
[----:B------:R0:W-:Y:S03]  /*02c0*/  ATOMS.POPC.INC.32 RZ, [R2+UR4] ;  /* 0x0000000002ff7f8c */ /* 0x0001e6000d800004 */
.L_x_6:
[----:B------:R-:W-:Y:S05]  /*02d0*/  BSYNC.RECONVERGENT B1 ;  /* 0x0000000000017941 */ /* 0x000fea0003800200 */
.L_x_5:
[----:B------:R-:W-:Y:S05]  /*02e0*/  @!P1 BRA `(.L_x_7) ;  /* 0xfffffffc00bc9947 */ /* 0x000fea000383ffff */
.L_x_4:
[----:B------:R-:W-:Y:S05]  /*02f0*/  BSYNC.RECONVERGENT B0 ;  /* 0x0000000000007941 */ /* 0x000fea0003800200 */
.L_x_3:
[----:B------:R-:W-:Y:S01]  /*0300*/  BAR.SYNC.DEFER_BLOCKING 0x0 ;  /* 0x0000000000007b1d */ /* 0x000fe20000010000 */
[----:B------:R-:W-:-:S13]  /*0310*/  ISETP.GT.U32.AND P0, PT, R5, 0x6, PT ;  /* 0x000000060500780c */ /* 0x000fda0003f04070 */
[----:B------:R-:W-:Y:S05]  /*0320*/  @P0 EXIT ;  /* 0x000000000000094d */ /* 0x000fea0003800000 */
[----:B------:R-:W1:Y:S01]  /*0330*/  S2UR UR5, SR_CgaCtaId ;  /* 0x00000000000579c3 */ /* 0x000e620000008800 */
[----:B------:R-:W-:-:S07]  /*0340*/  UMOV UR4, 0x400 ;  /* 0x0000040000047882 */ /* 0x000fce0000000000 */
[----:B0-----:R-:W0:Y:S01]  /*0350*/  LDC.64 R2, c[0x0][0x390] ;  /* 0x0000e400ff027b82 */ /* 0x001e220000000a00 */
[----:B-1----:R-:W-:-:S06]  /*0360*/  ULEA UR4, UR5, UR4, 0x18 ;  /* 0x0000000405047291 */ /* 0x002fcc000f8ec0ff */
[C---:B------:R-:W-:Y:S01]  /*0370*/  LEA R0, R5.reuse, UR4, 0x2 ;  /* 0x0000000405007c11 */ /* 0x040fe2000f8e10ff */
[----:B0-----:R-:W-:-:S07]  /*0380*/  IMAD.WIDE.U32 R2, R5, 0x4, R2 ;  /* 0x0000000405027825 */ /* 0x001fce00078e0002 */
.L_x_10:
[----:B------:R-:W0:Y:S01]  /*0390*/  LDS R7, [R0] ;  /* 0x0000000000077984 */ /* 0x000e220000000800 */
[----:B------:R-:W-:Y:S01]  /*03a0*/  IMAD.IADD R5, R6, 0x1, R5 ;  /* 0x0000000106057824 */ /* 0x000fe200078e0205 */
[----:B------:R-:W-:Y:S04]  /*03b0*/  BSSY.RECONVERGENT B0, `(.L_x_8) ;  /* 0x0000005000007945 */ /* 0x000fe80003800200 */
[----:B------:R-:W-:Y:S02]  /*03c0*/  ISETP.GE.U32.AND P1, PT, R5, 0x7, PT ;  /* 0x000000070500780c */ /* 0x000fe40003f26070 */
[----:B0-----:R-:W-:-:S13]  /*03d0*/  ISETP.NE.AND P0, PT, R7, RZ, PT ;  /* 0x000000ff0700720c */ /* 0x001fda0003f05270 */
[----:B------:R-:W-:Y:S05]  /*03e0*/  @!P0 BRA `(.L_x_9) ;  /* 0x0000000000048947 */ /* 0x000fea0003800000 */
[----:B------:R0:W-:Y:S02]  /*03f0*/  REDG.E.ADD.STRONG.GPU desc[UR6][R2.64], R7 ;  /* 0x000000070200798e */ /* 0x0001e4000c12e106 */
.L_x_9:
[----:B------:R-:W-:Y:S05]  /*0400*/  BSYNC.RECONVERGENT B0 ;  /* 0x0000000000007941 */ /* 0x000fea0003800200 */
.L_x_8:
[C---:B------:R-:W-:Y:S02]  /*0410*/  IMAD R0, R6.reuse, 0x4, R0 ;  /* 0x0000000406007824 */ /* 0x040fe400078e0200 */
[----:B0-----:R-:W-:Y:S01]  /*0420*/  IMAD.WIDE.U32 R2, R6, 0x4, R2 ;  /* 0x0000000406027825 */ /* 0x001fe200078e0002 */
[----:B------:R-:W-:Y:S06]  /*0430*/  @!P1 BRA `(.L_x_10) ;  /* 0xfffffffc00d49947 */ /* 0x000fec000383ffff */
[----:B------:R-:W-:Y:S05]  /*0440*/  EXIT ;  /* 0x000000000000794d */ /* 0x000fea0003800000 */
.L_x_11:
[----:B------:R-:W-:-:S00]  /*0450*/  BRA `(.L_x_11) ;  /* 0xfffffffc00fc7947 */ /* 0x000fc0000383ffff */
[----:B------:R-:W-:-:S00]  /*0460*/  NOP ;  /* 0x0000000000007918 */ /* 0x000fc00000000000 */
        /* <DEDUP_REMOVED lines=9> */
.L_x_12:


//--------------------- .nv.shared._Z12histo_kernelPcjPj --------------------------
	.section	.nv.shared._Z12histo_kernelPcjPj,"aw",@nobits
	.sectionflags	@""
	.align	4
.nv.shared._Z12histo_kernelPcjPj:
	.zero		1052


//--------------------- .nv.shared.reserved.0     --------------------------
	.section	.nv.shared.reserved.0,"aw",@nobits
	.weak		__nv_reservedSMEM_offset_0_alias
	.size		__nv_reservedSMEM_offset_0_alias, 0, 64
	.other		__nv_reservedSMEM_offset_0_alias,@"STO_CUDA_RESERVED_SHARED STV_DEFAULT"
__nv_reservedSMEM_offset_0_alias:
	.zero		0
	.zero		64


//--------------------- .nv.constant0._Z12histo_kernelPcjPj --------------------------
	.section	.nv.constant0._Z12histo_kernelPcjPj,"a",@progbits
	.sectionflags	@""
	.align	4
.nv.constant0._Z12histo_kernelPcjPj:
	.zero		920


//--------------------- SYMBOLS --------------------------

	.type		.nv.reservedSmem.offset0,@object
	.size		.nv.reservedSmem.offset0,0x4
	.type		.nv.reservedSmem.cap,@object
	.size		.nv.reservedSmem.cap,0x4
